	.headerflags	@"EF_CUDA_TEXMODE_UNIFIED EF_CUDA_64BIT_ADDRESS EF_CUDA_ACCELERATORS EF_CUDA_SM90 EF_CUDA_VIRTUAL_SM(EF_CUDA_SM90)"
	.elftype	@"ET_EXEC"


//--------------------- .nv.info                  --------------------------
	.section	.nv.info,"",@"SHT_CUDA_INFO"
	.align	4


	//----- nvinfo : EIATTR_REGCOUNT
	.align		4
        /*0000*/ 	.byte	0x04, 0x2f
        /*0002*/ 	.short	(.L_3 - .L_2)
	.align		4
.L_2:
        /*0004*/ 	.word	index@(triton_poi_fused__native_batch_norm_legit_no_training_silu_28)
        /*0008*/ 	.word	0x00000018


	//----- nvinfo : EIATTR_MIN_STACK_SIZE
	.align		4
.L_3:
        /*000c*/ 	.byte	0x04, 0x12
        /*000e*/ 	.short	(.L_5 - .L_4)
	.align		4
.L_4:
        /*0010*/ 	.word	index@(triton_poi_fused__native_batch_norm_legit_no_training_silu_28)
        /*0014*/ 	.word	0x00000000


	//----- nvinfo : EIATTR_FRAME_SIZE
	.align		4
.L_5:
        /*0018*/ 	.byte	0x04, 0x11
        /*001a*/ 	.short	(.L_7 - .L_6)
	.align		4
.L_6:
        /*001c*/ 	.word	index@(triton_poi_fused__native_batch_norm_legit_no_training_silu_28)
        /*0020*/ 	.word	0x00000000


	//----- nvinfo : EIATTR_MIN_STACK_SIZE
	.align		4
.L_7:
        /*0024*/ 	.byte	0x04, 0x12
        /*0026*/ 	.short	(.L_9 - .L_8)
	.align		4
.L_8:
        /*0028*/ 	.word	index@(triton_poi_fused__native_batch_norm_legit_no_training_silu_28)
        /*002c*/ 	.word	0x00000000
.L_9:


//--------------------- .nv.info.triton_poi_fused__native_batch_norm_legit_no_training_silu_28 --------------------------
	.section	.nv.info.triton_poi_fused__native_batch_norm_legit_no_training_silu_28,"",@"SHT_CUDA_INFO"
	.sectionflags	@""
	.align	4


	//----- nvinfo : EIATTR_CUDA_API_VERSION
	.align		4
        /*0000*/ 	.byte	0x04, 0x37
        /*0002*/ 	.short	(.L_11 - .L_10)
.L_10:
        /*0004*/ 	.word	0x0000007c


	//----- nvinfo : EIATTR_KPARAM_INFO
	.align		4
.L_11:
        /*0008*/ 	.byte	0x04, 0x17
        /*000a*/ 	.short	(.L_13 - .L_12)
.L_12:
        /*000c*/ 	.word	0x00000000
        /*0010*/ 	.short	0x0006
        /*0012*/ 	.short	0x0030
        /*0014*/ 	.byte	0x00, 0xf0, 0x11, 0x00


	//----- nvinfo : EIATTR_KPARAM_INFO
	.align		4
.L_13:
        /*0018*/ 	.byte	0x04, 0x17
        /*001a*/ 	.short	(.L_15 - .L_14)
.L_14:
        /*001c*/ 	.word	0x00000000
        /*0020*/ 	.short	0x0005
        /*0022*/ 	.short	0x0028
        /*0024*/ 	.byte	0x00, 0xf4, 0x21, 0x00


	//----- nvinfo : EIATTR_KPARAM_INFO
	.align		4
.L_15:
        /*0028*/ 	.byte	0x04, 0x17
        /*002a*/ 	.short	(.L_17 - .L_16)
.L_16:
        /*002c*/ 	.word	0x00000000
        /*0030*/ 	.short	0x0004
        /*0032*/ 	.short	0x0020
        /*0034*/ 	.byte	0x00, 0xf4, 0x21, 0x00


	//----- nvinfo : EIATTR_KPARAM_INFO
	.align		4
.L_17:
        /*0038*/ 	.byte	0x04, 0x17
        /*003a*/ 	.short	(.L_19 - .L_18)
.L_18:
        /*003c*/ 	.word	0x00000000
        /*0040*/ 	.short	0x0003
        /*0042*/ 	.short	0x0018
        /*0044*/ 	.byte	0x00, 0xf4, 0x21, 0x00


	//----- nvinfo : EIATTR_KPARAM_INFO
	.align		4
.L_19:
        /*0048*/ 	.byte	0x04, 0x17
        /*004a*/ 	.short	(.L_21 - .L_20)
.L_20:
        /*004c*/ 	.word	0x00000000
        /*0050*/ 	.short	0x0002
        /*0052*/ 	.short	0x0010
        /*0054*/ 	.byte	0x00, 0xf4, 0x21, 0x00


	//----- nvinfo : EIATTR_KPARAM_INFO
	.align		4
.L_21:
        /*0058*/ 	.byte	0x04, 0x17
        /*005a*/ 	.short	(.L_23 - .L_22)
.L_22:
        /*005c*/ 	.word	0x00000000
        /*0060*/ 	.short	0x0001
        /*0062*/ 	.short	0x0008
        /*0064*/ 	.byte	0x00, 0xf4, 0x21, 0x00


	//----- nvinfo : EIATTR_KPARAM_INFO
	.align		4
.L_23:
        /*0068*/ 	.byte	0x04, 0x17
        /*006a*/ 	.short	(.L_25 - .L_24)
.L_24:
        /*006c*/ 	.word	0x00000000
        /*0070*/ 	.short	0x0000
        /*0072*/ 	.short	0x0000
        /*0074*/ 	.byte	0x00, 0xf4, 0x21, 0x00


	//----- nvinfo : EIATTR_SPARSE_MMA_MASK
	.align		4
.L_25:
        /*0078*/ 	.byte	0x03, 0x50
        /*007a*/ 	.short	0x0000


	//----- nvinfo : EIATTR_MAXREG_COUNT
	.align		4
        /*007c*/ 	.byte	0x03, 0x1b
        /*007e*/ 	.short	0x00ff


	//----- nvinfo : EIATTR_EXIT_INSTR_OFFSETS
	.align		4
        /*0080*/ 	.byte	0x04, 0x1c
        /*0082*/ 	.short	(.L_27 - .L_26)


	//   ....[0]....
.L_26:
        /*0084*/ 	.word	0x00000580


	//   ....[1]....
        /*0088*/ 	.word	0x000005a0


	//----- nvinfo : EIATTR_REQNTID
	.align		4
.L_27:
        /*008c*/ 	.byte	0x04, 0x10
        /*008e*/ 	.short	(.L_29 - .L_28)
.L_28:
        /*0090*/ 	.word	0x00000080
        /*0094*/ 	.word	0x00000001
        /*0098*/ 	.word	0x00000001


	//----- nvinfo : EIATTR_CBANK_PARAM_SIZE
	.align		4
.L_29:
        /*009c*/ 	.byte	0x03, 0x19
        /*009e*/ 	.short	0x0034


	//----- nvinfo : EIATTR_PARAM_CBANK
	.align		4
        /*00a0*/ 	.byte	0x04, 0x0a
        /*00a2*/ 	.short	(.L_31 - .L_30)
	.align		4
.L_30:
        /*00a4*/ 	.word	index@(.nv.constant0.triton_poi_fused__native_batch_norm_legit_no_training_silu_28)
        /*00a8*/ 	.short	0x0210
        /*00aa*/ 	.short	0x0034


	//----- nvinfo : EIATTR_SW_WAR
	.align		4
.L_31:
        /*00ac*/ 	.byte	0x04, 0x36
        /*00ae*/ 	.short	(.L_33 - .L_32)
.L_32:
        /*00b0*/ 	.word	0x00000008
.L_33:


//--------------------- .nv.callgraph             --------------------------
	.section	.nv.callgraph,"",@"SHT_CUDA_CALLGRAPH"
	.align	4
	.sectionentsize	8
	.align		4
        /*0000*/ 	.word	0x00000000
	.align		4
        /*0004*/ 	.word	0xffffffff
	.align		4
        /*0008*/ 	.word	0x00000000
	.align		4
        /*000c*/ 	.word	0xfffffffe
	.align		4
        /*0010*/ 	.word	0x00000000
	.align		4
        /*0014*/ 	.word	0xfffffffd
	.align		4
        /*0018*/ 	.word	0x00000000
	.align		4
        /*001c*/ 	.word	0xfffffffc


//--------------------- .nv.constant4             --------------------------
	.section	.nv.constant4,"a",@progbits
	.align	8
	.align		8
.nv.constant4:
        /*0000*/ 	.dword	_$_str
	.align		8
        /*0008*/ 	.dword	_$_str_$_2


//--------------------- .text.triton_poi_fused__native_batch_norm_legit_no_training_silu_28 --------------------------
	.section	.text.triton_poi_fused__native_batch_norm_legit_no_training_silu_28,"ax",@progbits
	.align	128
        .global         triton_poi_fused__native_batch_norm_legit_no_training_silu_28
        .type           triton_poi_fused__native_batch_norm_legit_no_training_silu_28,@function
        .size           triton_poi_fused__native_batch_norm_legit_no_training_silu_28,(.L_x_1 - triton_poi_fused__native_batch_norm_legit_no_training_silu_28)
        .other          triton_poi_fused__native_batch_norm_legit_no_training_silu_28,@"STO_CUDA_ENTRY STV_DEFAULT"
triton_poi_fused__native_batch_norm_legit_no_training_silu_28:
.text.triton_poi_fused__native_batch_norm_legit_no_training_silu_28:
[----:B------:R-:W0:Y:S01]  /*0000*/  LDC R1, c[0x0][0x28] ;  /* 0x00000a00ff017b82 */ /* 0x000e220000000800 */
[----:B------:R-:W1:Y:S01]  /*0010*/  S2R R0, SR_TID.X ;  /* 0x0000000000007919 */ /* 0x000e620000002100 */
[----:B------:R-:W-:-:S06]  /*0020*/  HFMA2.MMA R2, -RZ, RZ, 0, 0 ;  /* 0x00000000ff027435 */ /* 0x000fcc00000001ff */
[----:B------:R-:W2:Y:S01]  /*0030*/  LDC.64 R10, c[0x0][0x228] ;  /* 0x00008a00ff0a7b82 */ /* 0x000ea20000000a00 */
[----:B------:R-:W-:Y:S01]  /*0040*/  ULDC.64 UR4, c[0x0][0x208] ;  /* 0x0000820000047ab9 */ /* 0x000fe20000000a00 */
[----:B------:R-:W3:Y:S06]  /*0050*/  S2R R3, SR_CTAID.X ;  /* 0x0000000000037919 */ /* 0x000eec0000002500 */
[----:B------:R-:W4:Y:S08]  /*0060*/  LDC.64 R16, c[0x0][0x220] ;  /* 0x00008800ff107b82 */ /* 0x000f300000000a00 */
[----:B------:R-:W5:Y:S08]  /*0070*/  LDC.64 R14, c[0x0][0x218] ;  /* 0x00008600ff0e7b82 */ /* 0x000f700000000a00 */
[----:B------:R-:W5:Y:S01]  /*0080*/  LDC.64 R18, c[0x0][0x230] ;  /* 0x00008c00ff127b82 */ /* 0x000f620000000a00 */
[----:B-1----:R-:W-:-:S07]  /*0090*/  SHF.L.U32 R0, R0, 0x1, RZ ;  /* 0x0000000100007819 */ /* 0x002fce00000006ff */
[----:B------:R-:W1:Y:S01]  /*00a0*/  LDC.64 R20, c[0x0][0x238] ;  /* 0x00008e00ff147b82 */ /* 0x000e620000000a00 */
[----:B------:R-:W-:-:S04]  /*00b0*/  LOP3.LUT R0, R0, 0xfe, RZ, 0xc0, !PT ;  /* 0x000000fe00007812 */ /* 0x000fc800078ec0ff */
[----:B---3--:R-:W-:-:S04]  /*00c0*/  LEA R3, R3, R0, 0x8 ;  /* 0x0000000003037211 */ /* 0x008fc800078e40ff */
[C---:B------:R-:W-:Y:S01]  /*00d0*/  ISETP.GE.AND P0, PT, R3.reuse, 0xf00, PT ;  /* 0x00000f000300780c */ /* 0x040fe20003f06270 */
[----:B------:R-:W-:-:S05]  /*00e0*/  IMAD.HI R0, R3, -0x77777777, R2 ;  /* 0x8888888903007827 */ /* 0x000fca00078e0202 */
[----:B------:R-:W-:-:S04]  /*00f0*/  SHF.R.U32.HI R5, RZ, 0x1f, R0 ;  /* 0x0000001fff057819 */ /* 0x000fc80000011600 */
[----:B------:R-:W-:-:S05]  /*0100*/  LEA.HI.SX32 R5, R0, R5, 0x17 ;  /* 0x0000000500057211 */ /* 0x000fca00078fbaff */
[----:B------:R-:W-:Y:S01]  /*0110*/  IMAD R13, R5, -0x3c0, R3 ;  /* 0xfffffc40050d7824 */ /* 0x000fe200078e0203 */
[----:B------:R-:W-:-:S03]  /*0120*/  CS2R R4, SRZ ;  /* 0x0000000000047805 */ /* 0x000fc6000001ff00 */
[----:B--2---:R-:W-:-:S05]  /*0130*/  IMAD.WIDE R10, R13, 0x4, R10 ;  /* 0x000000040d0a7825 */ /* 0x004fca00078e020a */
[----:B------:R2:W3:Y:S01]  /*0140*/  @!P0 LDG.E.EL.64 R4, desc[UR4][R10.64] ;  /* 0x000000040a048981 */ /* 0x0004e2000c2e1b00 */
[----:B------:R-:W-:Y:S02]  /*0150*/  CS2R R6, SRZ ;  /* 0x0000000000067805 */ /* 0x000fe4000001ff00 */
[----:B------:R-:W-:Y:S01]  /*0160*/  CS2R R8, SRZ ;  /* 0x0000000000087805 */ /* 0x000fe2000001ff00 */
[----:B----4-:R-:W-:-:S04]  /*0170*/  IMAD.WIDE R16, R13, 0x4, R16 ;  /* 0x000000040d107825 */ /* 0x010fc800078e0210 */
[----:B-----5:R-:W-:Y:S01]  /*0180*/  IMAD.WIDE R14, R3, 0x4, R14 ;  /* 0x00000004030e7825 */ /* 0x020fe200078e020e */
[----:B------:R4:W5:Y:S01]  /*0190*/  @!P0 LDG.E.EL.64 R6, desc[UR4][R16.64] ;  /* 0x0000000410068981 */ /* 0x000962000c2e1b00 */
[----:B--2---:R-:W-:Y:S02]  /*01a0*/  CS2R R10, SRZ ;  /* 0x00000000000a7805 */ /* 0x004fe4000001ff00 */
[C---:B0-----:R-:W-:Y:S01]  /*01b0*/  IMAD.WIDE R18, R13.reuse, 0x4, R18 ;  /* 0x000000040d127825 */ /* 0x041fe200078e0212 */
[----:B------:R0:W5:Y:S03]  /*01c0*/  @!P0 LDG.E.64 R8, desc[UR4][R14.64] ;  /* 0x000000040e088981 */ /* 0x000166000c1e1b00 */
[----:B-1----:R-:W-:Y:S01]  /*01d0*/  IMAD.WIDE R20, R13, 0x4, R20 ;  /* 0x000000040d147825 */ /* 0x002fe200078e0214 */
[----:B------:R-:W-:-:S04]  /*01e0*/  CS2R R12, SRZ ;  /* 0x00000000000c7805 */ /* 0x000fc8000001ff00 */
[----:B------:R-:W2:Y:S04]  /*01f0*/  @!P0 LDG.E.EL.64 R10, desc[UR4][R20.64] ;  /* 0x00000004140a8981 */ /* 0x000ea8000c2e1b00 */
[----:B------:R-:W2:Y:S01]  /*0200*/  @!P0 LDG.E.EL.64 R12, desc[UR4][R18.64] ;  /* 0x00000004120c8981 */ /* 0x000ea2000c2e1b00 */
[----:B------:R-:W-:Y:S01]  /*0210*/  MOV R0, 0x3e800000 ;  /* 0x3e80000000007802 */ /* 0x000fe20000000f00 */
[----:B---3--:R-:W-:Y:S01]  /*0220*/  FADD R4, R4, 0.0010000000474974513054 ;  /* 0x3a83126f04047421 */ /* 0x008fe20000000000 */
[----:B------:R-:W-:-:S03]  /*0230*/  FADD R5, R5, 0.0010000000474974513054 ;  /* 0x3a83126f05057421 */ /* 0x000fc60000000000 */
[----:B------:R-:W1:Y:S08]  /*0240*/  MUFU.SQRT R2, R4 ;  /* 0x0000000400027308 */ /* 0x000e700000002000 */
[----:B----4-:R-:W3:Y:S01]  /*0250*/  MUFU.SQRT R16, R5 ;  /* 0x0000000500107308 */ /* 0x010ee20000002000 */
[C---:B-1----:R-:W-:Y:S02]  /*0260*/  FSETP.GT.AND P1, PT, R2.reuse, 8.50705917302346158658e+37, PT ;  /* 0x7e8000000200780b */ /* 0x042fe40003f24000 */
[----:B------:R-:W-:-:S02]  /*0270*/  FSETP.GEU.AND P3, PT, R2, 1.175494350822287508e-38, PT ;  /* 0x008000000200780b */ /* 0x000fc40003f6e000 */
[C---:B---3--:R-:W-:Y:S02]  /*0280*/  FSETP.GT.AND P2, PT, R16.reuse, 8.50705917302346158658e+37, PT ;  /* 0x7e8000001000780b */ /* 0x048fe40003f44000 */
[----:B------:R-:W-:-:S07]  /*0290*/  FSETP.GEU.AND P4, PT, R16, 1.175494350822287508e-38, PT ;  /* 0x008000001000780b */ /* 0x000fce0003f8e000 */
[----:B------:R-:W-:-:S04]  /*02a0*/  @P1 FMUL R2, R2, 0.25 ;  /* 0x3e80000002021820 */ /* 0x000fc80000400000 */
[----:B------:R-:W-:Y:S01]  /*02b0*/  @!P3 FMUL R2, R2, 16777216 ;  /* 0x4b8000000202b820 */ /* 0x000fe20000400000 */
[----:B------:R-:W-:-:S04]  /*02c0*/  @P2 FMUL R16, R16, 0.25 ;  /* 0x3e80000010102820 */ /* 0x000fc80000400000 */
[----:B------:R-:W-:Y:S01]  /*02d0*/  @!P4 FMUL R16, R16, 16777216 ;  /* 0x4b8000001010c820 */ /* 0x000fe20000400000 */
[----:B------:R-:W1:Y:S01]  /*02e0*/  MUFU.RCP R2, R2 ;  /* 0x0000000200027308 */ /* 0x000e620000001000 */
[----:B------:R-:W-:-:S07]  /*02f0*/  FSEL R5, R0, 1, P1 ;  /* 0x3f80000000057808 */ /* 0x000fce0000800000 */
[----:B------:R-:W3:Y:S01]  /*0300*/  MUFU.RCP R16, R16 ;  /* 0x0000001000107308 */ /* 0x000ee20000001000 */
[----:B0-----:R-:W-:Y:S01]  /*0310*/  FSEL R15, R0, 1, P2 ;  /* 0x3f800000000f7808 */ /* 0x001fe20001000000 */
[----:B------:R-:W-:-:S04]  /*0320*/  @!P3 FMUL R5, R5, 16777216 ;  /* 0x4b8000000505b820 */ /* 0x000fc80000400000 */
[----:B------:R-:W-:Y:S01]  /*0330*/  @!P4 FMUL R15, R15, 16777216 ;  /* 0x4b8000000f0fc820 */ /* 0x000fe20000400000 */
[----:B-1----:R-:W-:Y:S01]  /*0340*/  FMUL R5, R2, R5 ;  /* 0x0000000502057220 */ /* 0x002fe20000400000 */
[----:B-----5:R-:W-:Y:S01]  /*0350*/  FADD R6, -R6, R8 ;  /* 0x0000000806067221 */ /* 0x020fe20000000100 */
[----:B------:R-:W-:Y:S01]  /*0360*/  FADD R7, -R7, R9 ;  /* 0x0000000907077221 */ /* 0x000fe20000000100 */
[----:B---3--:R-:W-:Y:S02]  /*0370*/  FMUL R2, R16, R15 ;  /* 0x0000000f10027220 */ /* 0x008fe40000400000 */
[----:B------:R-:W-:Y:S02]  /*0380*/  FMUL R5, R6, R5 ;  /* 0x0000000506057220 */ /* 0x000fe40000400000 */
[----:B------:R-:W-:Y:S02]  /*0390*/  FMUL R2, R7, R2 ;  /* 0x0000000207027220 */ /* 0x000fe40000400000 */
[----:B--2---:R-:W-:-:S02]  /*03a0*/  FFMA R10, R5, R12, R10 ;  /* 0x0000000c050a7223 */ /* 0x004fc4000000000a */
[----:B------:R-:W-:Y:S02]  /*03b0*/  FFMA R11, R2, R13, R11 ;  /* 0x0000000d020b7223 */ /* 0x000fe4000000000b */
[----:B------:R-:W-:Y:S02]  /*03c0*/  FADD R4, RZ, -R10 ;  /* 0x8000000aff047221 */ /* 0x000fe40000000000 */
[----:B------:R-:W-:Y:S02]  /*03d0*/  FADD R2, RZ, -R11 ;  /* 0x8000000bff027221 */ /* 0x000fe40000000000 */
[----:B------:R-:W-:Y:S02]  /*03e0*/  FMUL R4, R4, 1.4426950216293334961 ;  /* 0x3fb8aa3b04047820 */ /* 0x000fe40000400000 */
[----:B------:R-:W-:-:S03]  /*03f0*/  FMUL R6, R2, 1.4426950216293334961 ;  /* 0x3fb8aa3b02067820 */ /* 0x000fc60000400000 */
[----:B------:R-:W-:Y:S02]  /*0400*/  FSETP.GEU.AND P1, PT, R4, -126, PT ;  /* 0xc2fc00000400780b */ /* 0x000fe40003f2e000 */
[----:B------:R-:W-:-:S11]  /*0410*/  FSETP.GEU.AND P2, PT, R6, -126, PT ;  /* 0xc2fc00000600780b */ /* 0x000fd60003f4e000 */
[----:B------:R-:W-:Y:S02]  /*0420*/  @!P1 FMUL R4, R4, 0.5 ;  /* 0x3f00000004049820 */ /* 0x000fe40000400000 */
[----:B------:R-:W-:Y:S02]  /*0430*/  @!P2 FMUL R6, R6, 0.5 ;  /* 0x3f0000000606a820 */ /* 0x000fe40000400000 */
[----:B------:R-:W0:Y:S08]  /*0440*/  MUFU.EX2 R2, R4 ;  /* 0x0000000400027308 */ /* 0x000e300000000800 */
[----:B------:R-:W1:Y:S01]  /*0450*/  MUFU.EX2 R5, R6 ;  /* 0x0000000600057308 */ /* 0x000e620000000800 */
[----:B0-----:R-:W-:-:S04]  /*0460*/  @!P1 FMUL R2, R2, R2 ;  /* 0x0000000202029220 */ /* 0x001fc80000400000 */
[----:B------:R-:W-:Y:S01]  /*0470*/  FADD R7, R2, 1 ;  /* 0x3f80000002077421 */ /* 0x000fe20000000000 */
[----:B-1----:R-:W-:-:S04]  /*0480*/  @!P2 FMUL R5, R5, R5 ;  /* 0x000000050505a220 */ /* 0x002fc80000400000 */
[----:B------:R-:W-:Y:S01]  /*0490*/  FADD R8, R5, 1 ;  /* 0x3f80000005087421 */ /* 0x000fe20000000000 */
[----:B------:R-:W-:Y:S01]  /*04a0*/  FSETP.GT.AND P1, PT, R7, 8.50705917302346158658e+37, PT ;  /* 0x7e8000000700780b */ /* 0x000fe20003f24000 */
[----:B------:R-:W0:Y:S03]  /*04b0*/  LDC.64 R4, c[0x0][0x210] ;  /* 0x00008400ff047b82 */ /* 0x000e260000000a00 */
[----:B------:R-:W-:-:S09]  /*04c0*/  FSETP.GT.AND P2, PT, R8, 8.50705917302346158658e+37, PT ;  /* 0x7e8000000800780b */ /* 0x000fd20003f44000 */
[----:B------:R-:W-:-:S04]  /*04d0*/  @P1 FMUL R7, R7, 0.25 ;  /* 0x3e80000007071820 */ /* 0x000fc80000400000 */
[----:B------:R-:W-:Y:S02]  /*04e0*/  @P2 FMUL R8, R8, 0.25 ;  /* 0x3e80000008082820 */ /* 0x000fe40000400000 */
[----:B------:R-:W1:Y:S08]  /*04f0*/  MUFU.RCP R7, R7 ;  /* 0x0000000700077308 */ /* 0x000e700000001000 */
[----:B------:R-:W2:Y:S01]  /*0500*/  MUFU.RCP R8, R8 ;  /* 0x0000000800087308 */ /* 0x000ea20000001000 */
[----:B------:R-:W-:-:S02]  /*0510*/  FSEL R2, R0, 1, P1 ;  /* 0x3f80000000027808 */ /* 0x000fc40000800000 */
[----:B------:R-:W-:-:S03]  /*0520*/  FSEL R13, R0, 1, P2 ;  /* 0x3f800000000d7808 */ /* 0x000fc60001000000 */
[----:B-1----:R-:W-:Y:S01]  /*0530*/  FMUL R9, R7, R2 ;  /* 0x0000000207097220 */ /* 0x002fe20000400000 */
[----:B0-----:R-:W-:-:S04]  /*0540*/  IMAD.WIDE R2, R3, 0x4, R4 ;  /* 0x0000000403027825 */ /* 0x001fc800078e0204 */
[----:B------:R-:W-:Y:S01]  /*0550*/  FMUL R10, R10, R9 ;  /* 0x000000090a0a7220 */ /* 0x000fe20000400000 */
[----:B--2---:R-:W-:-:S04]  /*0560*/  FMUL R0, R8, R13 ;  /* 0x0000000d08007220 */ /* 0x004fc80000400000 */
[----:B------:R-:W-:Y:S01]  /*0570*/  FMUL R11, R11, R0 ;  /* 0x000000000b0b7220 */ /* 0x000fe20000400000 */
[----:B------:R-:W-:Y:S06]  /*0580*/  @P0 EXIT ;  /* 0x000000000000094d */ /* 0x000fec0003800000 */
[----:B------:R-:W-:Y:S01]  /*0590*/  STG.E.64 desc[UR4][R2.64], R10 ;  /* 0x0000000a02007986 */ /* 0x000fe2000c101b04 */
[----:B------:R-:W-:Y:S05]  /*05a0*/  EXIT ;  /* 0x000000000000794d */ /* 0x000fea0003800000 */
.L_x_0:
[----:B------:R-:W-:-:S00]  /*05b0*/  BRA `(.L_x_0) ;  /* 0xfffffffc00fc7947 */ /* 0x000fc0000383ffff */
[----:B------:R-:W-:-:S00]  /*05c0*/  NOP ;  /* 0x0000000000007918 */ /* 0x000fc00000000000 */
        /* <DEDUP_REMOVED lines=11> */
.L_x_1:


//--------------------- .nv.global.init           --------------------------
	.section	.nv.global.init,"aw",@progbits
.nv.global.init:
	.type		_$_str,@object
	.size		_$_str,(_$_str_$_2 - _$_str)
_$_str:
        /*0000*/ 	.byte	0x5f, 0x5f, 0x43, 0x55, 0x44, 0x41, 0x5f, 0x46, 0x54, 0x5a, 0x00
	.type		_$_str_$_2,@object
	.size		_$_str_$_2,(.L_1 - _$_str_$_2)
_$_str_$_2:
        /*000b*/ 	.byte	0x5f, 0x5f, 0x43, 0x55, 0x44, 0x41, 0x5f, 0x50, 0x52, 0x45, 0x43, 0x5f, 0x53, 0x51, 0x52, 0x54
        /*001b*/ 	.byte	0x00
.L_1:


//--------------------- .nv.constant0.triton_poi_fused__native_batch_norm_legit_no_training_silu_28 --------------------------
	.section	.nv.constant0.triton_poi_fused__native_batch_norm_legit_no_training_silu_28,"a",@progbits
	.sectionflags	@""
	.align	4
.nv.constant0.triton_poi_fused__native_batch_norm_legit_no_training_silu_28:
	.zero		580
